	.headerflags	@"EF_CUDA_TEXMODE_UNIFIED EF_CUDA_64BIT_ADDRESS EF_CUDA_ACCELERATORS EF_CUDA_SM90 EF_CUDA_VIRTUAL_SM(EF_CUDA_SM90)"
	.elftype	@"ET_EXEC"


//--------------------- .nv.info                  --------------------------
	.section	.nv.info,"",@"SHT_CUDA_INFO"
	.align	4


	//----- nvinfo : EIATTR_REGCOUNT
	.align		4
        /*0000*/ 	.byte	0x04, 0x2f
        /*0002*/ 	.short	(.L_3 - .L_2)
	.align		4
.L_2:
        /*0004*/ 	.word	index@(triton_poi_fused__native_batch_norm_legit_no_training_cat_relu_7)
        /*0008*/ 	.word	0x00000038


	//----- nvinfo : EIATTR_MIN_STACK_SIZE
	.align		4
.L_3:
        /*000c*/ 	.byte	0x04, 0x12
        /*000e*/ 	.short	(.L_5 - .L_4)
	.align		4
.L_4:
        /*0010*/ 	.word	index@(triton_poi_fused__native_batch_norm_legit_no_training_cat_relu_7)
        /*0014*/ 	.word	0x00000000


	//----- nvinfo : EIATTR_FRAME_SIZE
	.align		4
.L_5:
        /*0018*/ 	.byte	0x04, 0x11
        /*001a*/ 	.short	(.L_7 - .L_6)
	.align		4
.L_6:
        /*001c*/ 	.word	index@(triton_poi_fused__native_batch_norm_legit_no_training_cat_relu_7)
        /*0020*/ 	.word	0x00000000


	//----- nvinfo : EIATTR_MIN_STACK_SIZE
	.align		4
.L_7:
        /*0024*/ 	.byte	0x04, 0x12
        /*0026*/ 	.short	(.L_9 - .L_8)
	.align		4
.L_8:
        /*0028*/ 	.word	index@(triton_poi_fused__native_batch_norm_legit_no_training_cat_relu_7)
        /*002c*/ 	.word	0x00000000
.L_9:


//--------------------- .nv.info.triton_poi_fused__native_batch_norm_legit_no_training_cat_relu_7 --------------------------
	.section	.nv.info.triton_poi_fused__native_batch_norm_legit_no_training_cat_relu_7,"",@"SHT_CUDA_INFO"
	.sectionflags	@""
	.align	4


	//----- nvinfo : EIATTR_CUDA_API_VERSION
	.align		4
        /*0000*/ 	.byte	0x04, 0x37
        /*0002*/ 	.short	(.L_11 - .L_10)
.L_10:
        /*0004*/ 	.word	0x0000007c


	//----- nvinfo : EIATTR_KPARAM_INFO
	.align		4
.L_11:
        /*0008*/ 	.byte	0x04, 0x17
        /*000a*/ 	.short	(.L_13 - .L_12)
.L_12:
        /*000c*/ 	.word	0x00000000
        /*0010*/ 	.short	0x000d
        /*0012*/ 	.short	0x0068
        /*0014*/ 	.byte	0x00, 0xf0, 0x11, 0x00


	//----- nvinfo : EIATTR_KPARAM_INFO
	.align		4
.L_13:
        /*0018*/ 	.byte	0x04, 0x17
        /*001a*/ 	.short	(.L_15 - .L_14)
.L_14:
        /*001c*/ 	.word	0x00000000
        /*0020*/ 	.short	0x000c
        /*0022*/ 	.short	0x0060
        /*0024*/ 	.byte	0x00, 0xf4, 0x21, 0x00


	//----- nvinfo : EIATTR_KPARAM_INFO
	.align		4
.L_15:
        /*0028*/ 	.byte	0x04, 0x17
        /*002a*/ 	.short	(.L_17 - .L_16)
.L_16:
        /*002c*/ 	.word	0x00000000
        /*0030*/ 	.short	0x000b
        /*0032*/ 	.short	0x0058
        /*0034*/ 	.byte	0x00, 0xf4, 0x21, 0x00


	//----- nvinfo : EIATTR_KPARAM_INFO
	.align		4
.L_17:
        /*0038*/ 	.byte	0x04, 0x17
        /*003a*/ 	.short	(.L_19 - .L_18)
.L_18:
        /*003c*/ 	.word	0x00000000
        /*0040*/ 	.short	0x000a
        /*0042*/ 	.short	0x0050
        /*0044*/ 	.byte	0x00, 0xf4, 0x21, 0x00


	//----- nvinfo : EIATTR_KPARAM_INFO
	.align		4
.L_19:
        /*0048*/ 	.byte	0x04, 0x17
        /*004a*/ 	.short	(.L_21 - .L_20)
.L_20:
        /*004c*/ 	.word	0x00000000
        /*0050*/ 	.short	0x0009
        /*0052*/ 	.short	0x0048
        /*0054*/ 	.byte	0x00, 0xf4, 0x21, 0x00


	//----- nvinfo : EIATTR_KPARAM_INFO
	.align		4
.L_21:
        /*0058*/ 	.byte	0x04, 0x17
        /*005a*/ 	.short	(.L_23 - .L_22)
.L_22:
        /*005c*/ 	.word	0x00000000
        /*0060*/ 	.short	0x0008
        /*0062*/ 	.short	0x0040
        /*0064*/ 	.byte	0x00, 0xf4, 0x21, 0x00


	//----- nvinfo : EIATTR_KPARAM_INFO
	.align		4
.L_23:
        /*0068*/ 	.byte	0x04, 0x17
        /*006a*/ 	.short	(.L_25 - .L_24)
.L_24:
        /*006c*/ 	.word	0x00000000
        /*0070*/ 	.short	0x0007
        /*0072*/ 	.short	0x0038
        /*0074*/ 	.byte	0x00, 0xf4, 0x21, 0x00


	//----- nvinfo : EIATTR_KPARAM_INFO
	.align		4
.L_25:
        /*0078*/ 	.byte	0x04, 0x17
        /*007a*/ 	.short	(.L_27 - .L_26)
.L_26:
        /*007c*/ 	.word	0x00000000
        /*0080*/ 	.short	0x0006
        /*0082*/ 	.short	0x0030
        /*0084*/ 	.byte	0x00, 0xf4, 0x21, 0x00


	//----- nvinfo : EIATTR_KPARAM_INFO
	.align		4
.L_27:
        /*0088*/ 	.byte	0x04, 0x17
        /*008a*/ 	.short	(.L_29 - .L_28)
.L_28:
        /*008c*/ 	.word	0x00000000
        /*0090*/ 	.short	0x0005
        /*0092*/ 	.short	0x0028
        /*0094*/ 	.byte	0x00, 0xf4, 0x21, 0x00


	//----- nvinfo : EIATTR_KPARAM_INFO
	.align		4
.L_29:
        /*0098*/ 	.byte	0x04, 0x17
        /*009a*/ 	.short	(.L_31 - .L_30)
.L_30:
        /*009c*/ 	.word	0x00000000
        /*00a0*/ 	.short	0x0004
        /*00a2*/ 	.short	0x0020
        /*00a4*/ 	.byte	0x00, 0xf4, 0x21, 0x00


	//----- nvinfo : EIATTR_KPARAM_INFO
	.align		4
.L_31:
        /*00a8*/ 	.byte	0x04, 0x17
        /*00aa*/ 	.short	(.L_33 - .L_32)
.L_32:
        /*00ac*/ 	.word	0x00000000
        /*00b0*/ 	.short	0x0003
        /*00b2*/ 	.short	0x0018
        /*00b4*/ 	.byte	0x00, 0xf4, 0x21, 0x00


	//----- nvinfo : EIATTR_KPARAM_INFO
	.align		4
.L_33:
        /*00b8*/ 	.byte	0x04, 0x17
        /*00ba*/ 	.short	(.L_35 - .L_34)
.L_34:
        /*00bc*/ 	.word	0x00000000
        /*00c0*/ 	.short	0x0002
        /*00c2*/ 	.short	0x0010
        /*00c4*/ 	.byte	0x00, 0xf4, 0x21, 0x00


	//----- nvinfo : EIATTR_KPARAM_INFO
	.align		4
.L_35:
        /*00c8*/ 	.byte	0x04, 0x17
        /*00ca*/ 	.short	(.L_37 - .L_36)
.L_36:
        /*00cc*/ 	.word	0x00000000
        /*00d0*/ 	.short	0x0001
        /*00d2*/ 	.short	0x0008
        /*00d4*/ 	.byte	0x00, 0xf4, 0x21, 0x00


	//----- nvinfo : EIATTR_KPARAM_INFO
	.align		4
.L_37:
        /*00d8*/ 	.byte	0x04, 0x17
        /*00da*/ 	.short	(.L_39 - .L_38)
.L_38:
        /*00dc*/ 	.word	0x00000000
        /*00e0*/ 	.short	0x0000
        /*00e2*/ 	.short	0x0000
        /*00e4*/ 	.byte	0x00, 0xf4, 0x21, 0x00


	//----- nvinfo : EIATTR_SPARSE_MMA_MASK
	.align		4
.L_39:
        /*00e8*/ 	.byte	0x03, 0x50
        /*00ea*/ 	.short	0x0000


	//----- nvinfo : EIATTR_MAXREG_COUNT
	.align		4
        /*00ec*/ 	.byte	0x03, 0x1b
        /*00ee*/ 	.short	0x00ff


	//----- nvinfo : EIATTR_EXIT_INSTR_OFFSETS
	.align		4
        /*00f0*/ 	.byte	0x04, 0x1c
        /*00f2*/ 	.short	(.L_41 - .L_40)


	//   ....[0]....
.L_40:
        /*00f4*/ 	.word	0x000013e0


	//----- nvinfo : EIATTR_REQNTID
	.align		4
.L_41:
        /*00f8*/ 	.byte	0x04, 0x10
        /*00fa*/ 	.short	(.L_43 - .L_42)
.L_42:
        /*00fc*/ 	.word	0x00000080
        /*0100*/ 	.word	0x00000001
        /*0104*/ 	.word	0x00000001


	//----- nvinfo : EIATTR_CBANK_PARAM_SIZE
	.align		4
.L_43:
        /*0108*/ 	.byte	0x03, 0x19
        /*010a*/ 	.short	0x006c


	//----- nvinfo : EIATTR_PARAM_CBANK
	.align		4
        /*010c*/ 	.byte	0x04, 0x0a
        /*010e*/ 	.short	(.L_45 - .L_44)
	.align		4
.L_44:
        /*0110*/ 	.word	index@(.nv.constant0.triton_poi_fused__native_batch_norm_legit_no_training_cat_relu_7)
        /*0114*/ 	.short	0x0210
        /*0116*/ 	.short	0x006c


	//----- nvinfo : EIATTR_SW_WAR
	.align		4
.L_45:
        /*0118*/ 	.byte	0x04, 0x36
        /*011a*/ 	.short	(.L_47 - .L_46)
.L_46:
        /*011c*/ 	.word	0x00000008
.L_47:


//--------------------- .nv.callgraph             --------------------------
	.section	.nv.callgraph,"",@"SHT_CUDA_CALLGRAPH"
	.align	4
	.sectionentsize	8
	.align		4
        /*0000*/ 	.word	0x00000000
	.align		4
        /*0004*/ 	.word	0xffffffff
	.align		4
        /*0008*/ 	.word	0x00000000
	.align		4
        /*000c*/ 	.word	0xfffffffe
	.align		4
        /*0010*/ 	.word	0x00000000
	.align		4
        /*0014*/ 	.word	0xfffffffd
	.align		4
        /*0018*/ 	.word	0x00000000
	.align		4
        /*001c*/ 	.word	0xfffffffc


//--------------------- .nv.constant4             --------------------------
	.section	.nv.constant4,"a",@progbits
	.align	8
	.align		8
.nv.constant4:
        /*0000*/ 	.dword	_$_str
	.align		8
        /*0008*/ 	.dword	_$_str_$_2


//--------------------- .text.triton_poi_fused__native_batch_norm_legit_no_training_cat_relu_7 --------------------------
	.section	.text.triton_poi_fused__native_batch_norm_legit_no_training_cat_relu_7,"ax",@progbits
	.align	128
        .global         triton_poi_fused__native_batch_norm_legit_no_training_cat_relu_7
        .type           triton_poi_fused__native_batch_norm_legit_no_training_cat_relu_7,@function
        .size           triton_poi_fused__native_batch_norm_legit_no_training_cat_relu_7,(.L_x_1 - triton_poi_fused__native_batch_norm_legit_no_training_cat_relu_7)
        .other          triton_poi_fused__native_batch_norm_legit_no_training_cat_relu_7,@"STO_CUDA_ENTRY STV_DEFAULT"
triton_poi_fused__native_batch_norm_legit_no_training_cat_relu_7:
.text.triton_poi_fused__native_batch_norm_legit_no_training_cat_relu_7:
[----:B------:R-:W-:Y:S01]  /*0000*/  LDC R1, c[0x0][0x28] ;  /* 0x00000a00ff017b82 */ /* 0x000fe20000000800 */
[----:B------:R-:W1:Y:S01]  /*0010*/  S2R R0, SR_TID.X ;  /* 0x0000000000007919 */ /* 0x000e620000002100 */
[----:B------:R-:W-:Y:S01]  /*0020*/  ULDC.64 UR8, c[0x0][0x238] ;  /* 0x00008e0000087ab9 */ /* 0x000fe20000000a00 */
[----:B------:R-:W-:Y:S01]  /*0030*/  ULDC.64 UR10, c[0x0][0x240] ;  /* 0x00009000000a7ab9 */ /* 0x000fe20000000a00 */
[----:B------:R-:W-:Y:S01]  /*0040*/  ULDC.64 UR6, c[0x0][0x230] ;  /* 0x00008c0000067ab9 */ /* 0x000fe20000000a00 */
[----:B------:R-:W2:Y:S01]  /*0050*/  S2R R3, SR_CTAID.X ;  /* 0x0000000000037919 */ /* 0x000ea20000002500 */
[----:B------:R-:W-:Y:S02]  /*0060*/  CS2R R8, SRZ ;  /* 0x0000000000087805 */ /* 0x000fe4000001ff00 */
[----:B------:R-:W-:Y:S02]  /*0070*/  CS2R R12, SRZ ;  /* 0x00000000000c7805 */ /* 0x000fe4000001ff00 */
[----:B------:R-:W-:Y:S01]  /*0080*/  CS2R R14, SRZ ;  /* 0x00000000000e7805 */ /* 0x000fe2000001ff00 */
[----:B------:R-:W-:Y:S01]  /*0090*/  ULDC.64 UR4, c[0x0][0x208] ;  /* 0x0000820000047ab9 */ /* 0x000fe20000000a00 */
[----:B------:R-:W3:Y:S01]  /*00a0*/  LDC.64 R44, c[0x0][0x250] ;  /* 0x00009400ff2c7b82 */ /* 0x000ee20000000a00 */
[----:B-1----:R-:W-:Y:S01]  /*00b0*/  IMAD.SHL.U32 R0, R0, 0x4, RZ ;  /* 0x0000000400007824 */ /* 0x002fe200078e00ff */
[----:B--2---:R-:W-:-:S04]  /*00c0*/  SHF.R.S32.HI R2, RZ, 0x15, R3 ;  /* 0x00000015ff027819 */ /* 0x004fc80000011403 */
[----:B------:R-:W-:Y:S02]  /*00d0*/  LOP3.LUT R0, R0, 0x1fc, RZ, 0xc0, !PT ;  /* 0x000001fc00007812 */ /* 0x000fe400078ec0ff */
[----:B------:R-:W-:-:S03]  /*00e0*/  SGXT R2, R2, 0x1 ;  /* 0x000000010202781a */ /* 0x000fc60000000200 */
[----:B------:R-:W-:-:S04]  /*00f0*/  IMAD R3, R3, 0x400, R0 ;  /* 0x0000040003037824 */ /* 0x000fc800078e0200 */
[----:B------:R-:W-:Y:S01]  /*0100*/  IMAD.HI R40, R3, 0x2aaaaaab, RZ ;  /* 0x2aaaaaab03287827 */ /* 0x000fe200078e02ff */
[----:B------:R-:W-:-:S04]  /*0110*/  LEA.HI R0, R2, R3, RZ, 0xc ;  /* 0x0000000302007211 */ /* 0x000fc800078f60ff */
[----:B------:R-:W-:Y:S02]  /*0120*/  SHF.R.S32.HI R33, RZ, 0xc, R0 ;  /* 0x0000000cff217819 */ /* 0x000fe40000011400 */
[----:B------:R-:W-:Y:S02]  /*0130*/  SHF.R.U32.HI R5, RZ, 0x1f, R40 ;  /* 0x0000001fff057819 */ /* 0x000fe40000011628 */
[----:B------:R-:W-:Y:S01]  /*0140*/  LOP3.LUT R0, R0, 0xfffff000, RZ, 0xc0, !PT ;  /* 0xfffff00000007812 */ /* 0x000fe200078ec0ff */
[----:B------:R-:W-:Y:S01]  /*0150*/  IMAD.HI R4, R33, 0x2aaaaaab, RZ ;  /* 0x2aaaaaab21047827 */ /* 0x000fe200078e02ff */
[----:B------:R-:W-:-:S03]  /*0160*/  LEA.HI.SX32 R40, R40, R5, 0x10 ;  /* 0x0000000528287211 */ /* 0x000fc600078f82ff */
[----:B------:R-:W-:Y:S01]  /*0170*/  IMAD.IADD R5, R3, 0x1, -R0 ;  /* 0x0000000103057824 */ /* 0x000fe200078e0a00 */
[----:B------:R-:W-:-:S03]  /*0180*/  SHF.R.U32.HI R7, RZ, 0x1f, R4 ;  /* 0x0000001fff077819 */ /* 0x000fc60000011604 */
[----:B------:R-:W-:Y:S01]  /*0190*/  IMAD R5, R40, 0xc000, R5 ;  /* 0x0000c00028057824 */ /* 0x000fe200078e0205 */
[----:B------:R-:W-:-:S04]  /*01a0*/  LEA.HI R4, R4, R7, RZ, 0x1c ;  /* 0x0000000704047211 */ /* 0x000fc800078fe0ff */
[----:B------:R-:W-:Y:S01]  /*01b0*/  SHF.R.S32.HI R7, RZ, 0x1f, R5 ;  /* 0x0000001fff077819 */ /* 0x000fe20000011405 */
[----:B------:R-:W-:-:S04]  /*01c0*/  IMAD R33, R4, -0x60, R33 ;  /* 0xffffffa004217824 */ /* 0x000fc800078e0221 */
[C---:B------:R-:W-:Y:S01]  /*01d0*/  IMAD.SHL.U32 R0, R33.reuse, 0x1000, RZ ;  /* 0x0000100021007824 */ /* 0x040fe200078e00ff */
[C---:B------:R-:W-:Y:S01]  /*01e0*/  ISETP.GT.AND P2, PT, R33.reuse, 0x53, PT ;  /* 0x000000532100780c */ /* 0x040fe20003f44270 */
[C---:B------:R-:W-:Y:S02]  /*01f0*/  VIADD R6, R33.reuse, 0xffffffb8 ;  /* 0xffffffb821067836 */ /* 0x040fe40000000000 */
[----:B------:R-:W-:Y:S01]  /*0200*/  VIADD R4, R33, 0xffffffc4 ;  /* 0xffffffc421047836 */ /* 0x000fe20000000000 */
[----:B------:R-:W-:Y:S02]  /*0210*/  IADD3 R32, P0, R5, R0, RZ ;  /* 0x0000000005207210 */ /* 0x000fe40007f1e0ff */
[----:B------:R-:W-:Y:S02]  /*0220*/  ISETP.GE.U32.AND P6, PT, R6, 0xc, PT ;  /* 0x0000000c0600780c */ /* 0x000fe40003fc6070 */
[----:B------:R-:W-:Y:S02]  /*0230*/  LEA.HI.X.SX32 R11, R0, R7, 0x1, P0 ;  /* 0x00000007000b7211 */ /* 0x000fe400000f0eff */
[----:B------:R-:W-:-:S02]  /*0240*/  CS2R R6, SRZ ;  /* 0x0000000000067805 */ /* 0x000fc4000001ff00 */
[----:B------:R-:W-:Y:S02]  /*0250*/  ISETP.GE.U32.AND P3, PT, R4, 0xc, PT ;  /* 0x0000000c0400780c */ /* 0x000fe40003f66070 */
[----:B------:R-:W-:Y:S02]  /*0260*/  CS2R R4, SRZ ;  /* 0x0000000000047805 */ /* 0x000fe4000001ff00 */
[C---:B------:R-:W-:Y:S01]  /*0270*/  SHF.L.U64.HI R0, R32.reuse, 0x2, R11 ;  /* 0x0000000220007819 */ /* 0x040fe2000001020b */
[----:B------:R-:W-:Y:S01]  /*0280*/  IMAD.SHL.U32 R32, R32, 0x4, RZ ;  /* 0x0000000420207824 */ /* 0x000fe200078e00ff */
[----:B------:R-:W-:-:S04]  /*0290*/  CS2R R10, SRZ ;  /* 0x00000000000a7805 */ /* 0x000fc8000001ff00 */
[----:B------:R-:W-:Y:S02]  /*02a0*/  IADD3 R18, P1, R32, UR8, RZ ;  /* 0x0000000820127c10 */ /* 0x000fe4000ff3e0ff */
[----:B------:R-:W-:Y:S02]  /*02b0*/  IADD3 R20, P4, R32, UR10, RZ ;  /* 0x0000000a20147c10 */ /* 0x000fe4000ff9e0ff */
[----:B------:R-:W-:Y:S02]  /*02c0*/  IADD3 R16, P0, R32, UR6, RZ ;  /* 0x0000000620107c10 */ /* 0x000fe4000ff1e0ff */
[----:B------:R-:W-:Y:S02]  /*02d0*/  IADD3.X R19, R0, UR9, RZ, P1, !PT ;  /* 0x0000000900137c10 */ /* 0x000fe40008ffe4ff */
[----:B------:R-:W-:Y:S02]  /*02e0*/  IADD3.X R21, R0, UR11, RZ, P4, !PT ;  /* 0x0000000b00157c10 */ /* 0x000fe4000a7fe4ff */
[----:B------:R-:W-:Y:S01]  /*02f0*/  IADD3.X R17, R0, UR7, RZ, P0, !PT ;  /* 0x0000000700117c10 */ /* 0x000fe200087fe4ff */
[----:B------:R-:W2:Y:S04]  /*0300*/  @!P6 LDG.E.128 R8, desc[UR4][R18.64+-0x120000] ;  /* 0xee0000041208e981 */ /* 0x000ea8000c1e1d00 */
[----:B------:R-:W4:Y:S04]  /*0310*/  @P2 LDG.E.128 R12, desc[UR4][R20.64+-0x150000] ;  /* 0xeb000004140c2981 */ /* 0x000f28000c1e1d00 */
[----:B------:R1:W5:Y:S01]  /*0320*/  @!P3 LDG.E.128 R4, desc[UR4][R16.64+-0xf0000] ;  /* 0xf10000041004b981 */ /* 0x000362000c1e1d00 */
[----:B------:R-:W-:-:S05]  /*0330*/  VIADD R42, R3, 0x200 ;  /* 0x00000200032a7836 */ /* 0x000fca0000000000 */
[----:B------:R-:W-:-:S04]  /*0340*/  LEA.HI R2, R2, R42, RZ, 0xc ;  /* 0x0000002a02027211 */ /* 0x000fc800078f60ff */
[----:B------:R-:W-:Y:S01]  /*0350*/  SHF.R.S32.HI R24, RZ, 0xc, R2 ;  /* 0x0000000cff187819 */ /* 0x000fe20000011402 */
[----:B------:R-:W-:-:S04]  /*0360*/  IMAD.HI R43, R42, 0x2aaaaaab, RZ ;  /* 0x2aaaaaab2a2b7827 */ /* 0x000fc800078e02ff */
[----:B------:R-:W-:Y:S01]  /*0370*/  IMAD.HI R25, R24, 0x2aaaaaab, RZ ;  /* 0x2aaaaaab18197827 */ /* 0x000fe200078e02ff */
[----:B------:R-:W-:-:S04]  /*0380*/  SHF.R.U32.HI R22, RZ, 0x1f, R43 ;  /* 0x0000001fff167819 */ /* 0x000fc8000001162b */
[----:B------:R-:W-:Y:S02]  /*0390*/  SHF.R.U32.HI R26, RZ, 0x1f, R25 ;  /* 0x0000001fff1a7819 */ /* 0x000fe40000011619 */
[----:B------:R-:W-:Y:S02]  /*03a0*/  LOP3.LUT R23, R2, 0xfffff000, RZ, 0xc0, !PT ;  /* 0xfffff00002177812 */ /* 0x000fe400078ec0ff */
[----:B------:R-:W-:Y:S02]  /*03b0*/  LEA.HI R25, R25, R26, RZ, 0x1c ;  /* 0x0000001a19197211 */ /* 0x000fe400078fe0ff */
[----:B------:R-:W-:Y:S01]  /*03c0*/  LEA.HI.SX32 R43, R43, R22, 0x10 ;  /* 0x000000162b2b7211 */ /* 0x000fe200078f82ff */
[----:B01----:R-:W-:Y:S02]  /*03d0*/  IMAD.IADD R16, R42, 0x1, -R23 ;  /* 0x000000012a107824 */ /* 0x003fe400078e0a17 */
[----:B------:R-:W-:Y:S02]  /*03e0*/  IMAD R2, R25, -0x60, R24 ;  /* 0xffffffa019027824 */ /* 0x000fe400078e0218 */
[----:B------:R-:W-:-:S02]  /*03f0*/  IMAD R16, R43, 0xc000, R16 ;  /* 0x0000c0002b107824 */ /* 0x000fc400078e0210 */
[----:B------:R-:W-:-:S03]  /*0400*/  IMAD.SHL.U32 R17, R2, 0x1000, RZ ;  /* 0x0000100002117824 */ /* 0x000fc600078e00ff */
[----:B------:R-:W-:Y:S02]  /*0410*/  SHF.R.S32.HI R18, RZ, 0x1f, R16 ;  /* 0x0000001fff127819 */ /* 0x000fe40000011410 */
[----:B------:R-:W-:Y:S01]  /*0420*/  IADD3 R16, P0, R16, R17, RZ ;  /* 0x0000001110107210 */ /* 0x000fe20007f1e0ff */
[----:B---3--:R-:W-:-:S03]  /*0430*/  IMAD.WIDE R24, R33, 0x4, R44 ;  /* 0x0000000421187825 */ /* 0x008fc600078e022c */
[----:B------:R-:W-:Y:S01]  /*0440*/  LEA.HI.X.SX32 R17, R17, R18, 0x1, P0 ;  /* 0x0000001211117211 */ /* 0x000fe200000f0eff */
[----:B------:R-:W-:Y:S01]  /*0450*/  VIADD R18, R2, 0xffffffb8 ;  /* 0xffffffb802127836 */ /* 0x000fe20000000000 */
[----:B------:R-:W3:Y:S01]  /*0460*/  LDG.E.EL R41, desc[UR4][R24.64] ;  /* 0x0000000418297981 */ /* 0x000ee2000c2e1900 */
[C---:B------:R-:W-:Y:S01]  /*0470*/  IMAD.SHL.U32 R36, R16.reuse, 0x4, RZ ;  /* 0x0000000410247824 */ /* 0x040fe200078e00ff */
[----:B------:R-:W-:Y:S02]  /*0480*/  SHF.L.U64.HI R34, R16, 0x2, R17 ;  /* 0x0000000210227819 */ /* 0x000fe40000010211 */
[----:B------:R-:W-:Y:S02]  /*0490*/  ISETP.GE.U32.AND P4, PT, R18, 0xc, PT ;  /* 0x0000000c1200780c */ /* 0x000fe40003f86070 */
[----:B------:R-:W-:Y:S02]  /*04a0*/  IADD3 R28, P0, R36, UR8, RZ ;  /* 0x00000008241c7c10 */ /* 0x000fe4000ff1e0ff */
[----:B------:R-:W-:-:S02]  /*04b0*/  CS2R R16, SRZ ;  /* 0x0000000000107805 */ /* 0x000fc4000001ff00 */
[----:B------:R-:W-:Y:S02]  /*04c0*/  CS2R R18, SRZ ;  /* 0x0000000000127805 */ /* 0x000fe4000001ff00 */
[----:B------:R-:W-:Y:S02]  /*04d0*/  ISETP.GT.AND P5, PT, R2, 0x53, PT ;  /* 0x000000530200780c */ /* 0x000fe40003fa4270 */
[----:B------:R-:W-:Y:S01]  /*04e0*/  IADD3.X R29, R34, UR9, RZ, P0, !PT ;  /* 0x00000009221d7c10 */ /* 0x000fe200087fe4ff */
[----:B------:R-:W-:Y:S02]  /*04f0*/  ULDC.64 UR8, c[0x0][0x228] ;  /* 0x00008a0000087ab9 */ /* 0x000fe40000000a00 */
[----:B------:R-:W-:Y:S02]  /*0500*/  IADD3 R48, P1, R36, UR8, RZ ;  /* 0x0000000824307c10 */ /* 0x000fe4000ff3e0ff */
[----:B------:R-:W-:Y:S01]  /*0510*/  IADD3 R26, P0, R36, UR10, RZ ;  /* 0x0000000a241a7c10 */ /* 0x000fe2000ff1e0ff */
[----:B------:R0:W3:Y:S01]  /*0520*/  @!P4 LDG.E.128 R16, desc[UR4][R28.64+-0x120000] ;  /* 0xee0000041c10c981 */ /* 0x0000e2000c1e1d00 */
[----:B------:R-:W-:-:S02]  /*0530*/  IADD3.X R49, R34, UR9, RZ, P1, !PT ;  /* 0x0000000922317c10 */ /* 0x000fc40008ffe4ff */
[----:B------:R-:W-:Y:S02]  /*0540*/  CS2R R20, SRZ ;  /* 0x0000000000147805 */ /* 0x000fe4000001ff00 */
[----:B------:R-:W-:Y:S02]  /*0550*/  CS2R R22, SRZ ;  /* 0x0000000000167805 */ /* 0x000fe4000001ff00 */
[----:B------:R-:W-:Y:S02]  /*0560*/  IADD3 R46, P1, R36, UR6, RZ ;  /* 0x00000006242e7c10 */ /* 0x000fe4000ff3e0ff */
[----:B------:R-:W-:Y:S01]  /*0570*/  IADD3.X R27, R34, UR11, RZ, P0, !PT ;  /* 0x0000000b221b7c10 */ /* 0x000fe200087fe4ff */
[C---:B0-----:R-:W-:Y:S01]  /*0580*/  VIADD R28, R2.reuse, 0xffffffc4 ;  /* 0xffffffc4021c7836 */ /* 0x041fe20000000000 */
[----:B------:R-:W-:Y:S01]  /*0590*/  IADD3.X R47, R34, UR7, RZ, P1, !PT ;  /* 0x00000007222f7c10 */ /* 0x000fe20008ffe4ff */
[----:B------:R-:W-:Y:S02]  /*05a0*/  VIADD R30, R2, 0xffffffd0 ;  /* 0xffffffd0021e7836 */ /* 0x000fe40000000000 */
[----:B------:R0:W3:Y:S01]  /*05b0*/  @P5 LDG.E.128 R20, desc[UR4][R26.64+-0x150000] ;  /* 0xeb0000041a145981 */ /* 0x0000e2000c1e1d00 */
[----:B------:R-:W-:Y:S01]  /*05c0*/  ULDC.64 UR6, c[0x0][0x220] ;  /* 0x0000880000067ab9 */ /* 0x000fe20000000a00 */
[----:B------:R-:W-:-:S02]  /*05d0*/  ISETP.GE.U32.AND P1, PT, R28, 0xc, PT ;  /* 0x0000000c1c00780c */ /* 0x000fc40003f26070 */
[----:B------:R-:W-:Y:S02]  /*05e0*/  ISETP.GE.U32.AND P0, PT, R30, 0xc, PT ;  /* 0x0000000c1e00780c */ /* 0x000fe40003f06070 */
[----:B------:R-:W-:Y:S02]  /*05f0*/  CS2R R30, SRZ ;  /* 0x00000000001e7805 */ /* 0x000fe4000001ff00 */
[----:B------:R-:W-:Y:S02]  /*0600*/  CS2R R24, SRZ ;  /* 0x0000000000187805 */ /* 0x000fe4000001ff00 */
[----:B0-----:R-:W-:-:S07]  /*0610*/  CS2R R26, SRZ ;  /* 0x00000000001a7805 */ /* 0x001fce000001ff00 */
[----:B------:R0:W3:Y:S02]  /*0620*/  @!P0 LDG.E.128 R24, desc[UR4][R48.64+-0xc0000] ;  /* 0xf400000430188981 */ /* 0x0000e4000c1e1d00 */
[----:B0-----:R-:W0:Y:S01]  /*0630*/  LDC.64 R48, c[0x0][0x210] ;  /* 0x00008400ff307b82 */ /* 0x001e220000000a00 */
[----:B--2---:R-:W-:Y:S02]  /*0640*/  SEL R8, R8, RZ, !P6 ;  /* 0x000000ff08087207 */ /* 0x004fe40007000000 */
[----:B----4-:R-:W-:Y:S02]  /*0650*/  SEL R29, R12, RZ, P2 ;  /* 0x000000ff0c1d7207 */ /* 0x010fe40001000000 */
[----:B------:R-:W-:Y:S02]  /*0660*/  SEL R9, R9, RZ, !P6 ;  /* 0x000000ff09097207 */ /* 0x000fe40007000000 */
[----:B-----5:R-:W-:Y:S02]  /*0670*/  SEL R37, R4, RZ, !P3 ;  /* 0x000000ff04257207 */ /* 0x020fe40005800000 */
[----:B------:R-:W-:-:S02]  /*0680*/  SEL R12, R5, RZ, !P3 ;  /* 0x000000ff050c7207 */ /* 0x000fc40005800000 */
[----:B------:R-:W-:Y:S02]  /*0690*/  SEL R38, R6, RZ, !P3 ;  /* 0x000000ff06267207 */ /* 0x000fe40005800000 */
[----:B------:R-:W-:Y:S02]  /*06a0*/  SEL R4, R13, RZ, P2 ;  /* 0x000000ff0d047207 */ /* 0x000fe40001000000 */
[----:B------:R-:W-:Y:S01]  /*06b0*/  SEL R35, R7, RZ, !P3 ;  /* 0x000000ff07237207 */ /* 0x000fe20005800000 */
[----:B------:R-:W-:Y:S01]  /*06c0*/  VIADD R7, R33, 0xffffffd0 ;  /* 0xffffffd021077836 */ /* 0x000fe20000000000 */
[----:B------:R-:W-:Y:S02]  /*06d0*/  SEL R10, R10, RZ, !P6 ;  /* 0x000000ff0a0a7207 */ /* 0x000fe40007000000 */
[----:B------:R-:W-:Y:S02]  /*06e0*/  SEL R11, R11, RZ, !P6 ;  /* 0x000000ff0b0b7207 */ /* 0x000fe40007000000 */
[----:B------:R-:W-:-:S02]  /*06f0*/  SEL R5, R14, RZ, P2 ;  /* 0x000000ff0e057207 */ /* 0x000fc40001000000 */
[----:B------:R-:W-:Y:S02]  /*0700*/  SEL R6, R15, RZ, P2 ;  /* 0x000000ff0f067207 */ /* 0x000fe40001000000 */
[----:B------:R-:W-:Y:S02]  /*0710*/  @P3 SEL R37, R8, R29, !P6 ;  /* 0x0000001d08253207 */ /* 0x000fe40007000000 */
[----:B------:R-:W-:Y:S02]  /*0720*/  CS2R R28, SRZ ;  /* 0x00000000001c7805 */ /* 0x000fe4000001ff00 */
[----:B------:R-:W-:Y:S01]  /*0730*/  @P3 SEL R12, R9, R4, !P6 ;  /* 0x00000004090c3207 */ /* 0x000fe20007000000 */
[----:B------:R-:W-:Y:S01]  /*0740*/  VIADD R4, R33, 0xffffffdc ;  /* 0xffffffdc21047836 */ /* 0x000fe20000000000 */
[----:B------:R-:W-:Y:S02]  /*0750*/  @P3 SEL R38, R10, R5, !P6 ;  /* 0x000000050a263207 */ /* 0x000fe40007000000 */
[----:B------:R-:W-:Y:S01]  /*0760*/  @P3 SEL R35, R11, R6, !P6 ;  /* 0x000000060b233207 */ /* 0x000fe20007000000 */
[----:B------:R1:W2:Y:S01]  /*0770*/  @!P1 LDG.E.128 R28, desc[UR4][R46.64+-0xf0000] ;  /* 0xf10000042e1c9981 */ /* 0x0002a2000c1e1d00 */
[----:B------:R-:W-:-:S02]  /*0780*/  IADD3 R14, P6, R32, UR6, RZ ;  /* 0x00000006200e7c10 */ /* 0x000fc4000ffde0ff */
[----:B------:R-:W-:Y:S02]  /*0790*/  ISETP.GE.U32.AND P3, PT, R7, 0xc, PT ;  /* 0x0000000c0700780c */ /* 0x000fe40003f66070 */
[----:B------:R-:W-:Y:S02]  /*07a0*/  IADD3.X R15, R0, UR7, RZ, P6, !PT ;  /* 0x00000007000f7c10 */ /* 0x000fe4000b7fe4ff */
[----:B------:R-:W-:Y:S01]  /*07b0*/  ISETP.GE.U32.AND P2, PT, R4, 0xc, PT ;  /* 0x0000000c0400780c */ /* 0x000fe20003f46070 */
[----:B-1----:R-:W-:Y:S01]  /*07c0*/  IMAD.WIDE R46, R2, 0x4, R44 ;  /* 0x00000004022e7825 */ /* 0x002fe200078e022c */
[----:B------:R-:W-:Y:S02]  /*07d0*/  IADD3 R44, P6, R32, UR8, RZ ;  /* 0x00000008202c7c10 */ /* 0x000fe4000ffde0ff */
[----:B------:R-:W-:Y:S02]  /*07e0*/  CS2R R8, SRZ ;  /* 0x0000000000087805 */ /* 0x000fe4000001ff00 */
[----:B------:R-:W-:-:S02]  /*07f0*/  CS2R R10, SRZ ;  /* 0x00000000000a7805 */ /* 0x000fc4000001ff00 */
[----:B------:R-:W-:Y:S02]  /*0800*/  IADD3.X R45, R0, UR9, RZ, P6, !PT ;  /* 0x00000009002d7c10 */ /* 0x000fe4000b7fe4ff */
[----:B------:R-:W-:Y:S02]  /*0810*/  CS2R R4, SRZ ;  /* 0x0000000000047805 */ /* 0x000fe4000001ff00 */
[----:B------:R-:W-:Y:S01]  /*0820*/  CS2R R6, SRZ ;  /* 0x0000000000067805 */ /* 0x000fe2000001ff00 */
[----:B------:R1:W4:Y:S04]  /*0830*/  LDG.E.EL R39, desc[UR4][R46.64] ;  /* 0x000000042e277981 */ /* 0x000328000c2e1900 */
[----:B------:R-:W5:Y:S04]  /*0840*/  @!P3 LDG.E.128 R8, desc[UR4][R44.64+-0xc0000] ;  /* 0xf40000042c08b981 */ /* 0x000f68000c1e1d00 */
[----:B------:R0:W5:Y:S01]  /*0850*/  @!P2 LDG.E.128 R4, desc[UR4][R14.64+-0x90000] ;  /* 0xf70000040e04a981 */ /* 0x000162000c1e1d00 */
[----:B---3--:R-:W-:Y:S01]  /*0860*/  FADD R41, R41, 9.9999997473787516356e-06 ;  /* 0x3727c5ac29297421 */ /* 0x008fe20000000000 */
[----:B-1----:R-:W1:Y:S03]  /*0870*/  LDC.64 R46, c[0x0][0x258] ;  /* 0x00009600ff2e7b82 */ /* 0x002e660000000a00 */
[----:B------:R-:W3:Y:S01]  /*0880*/  MUFU.SQRT R13, R41 ;  /* 0x00000029000d7308 */ /* 0x000ee20000002000 */
[----:B------:R-:W-:-:S04]  /*0890*/  SEL R19, R19, RZ, !P4 ;  /* 0x000000ff13137207 */ /* 0x000fc80006000000 */
[----:B0-----:R-:W0:Y:S01]  /*08a0*/  LDC.64 R14, c[0x0][0x248] ;  /* 0x00009200ff0e7b82 */ /* 0x001e220000000a00 */
[----:B------:R-:W-:Y:S02]  /*08b0*/  SEL R18, R18, RZ, !P4 ;  /* 0x000000ff12127207 */ /* 0x000fe40006000000 */
[----:B------:R-:W-:Y:S02]  /*08c0*/  SEL R17, R17, RZ, !P4 ;  /* 0x000000ff11117207 */ /* 0x000fe40006000000 */
[----:B------:R-:W-:Y:S02]  /*08d0*/  SEL R16, R16, RZ, !P4 ;  /* 0x000000ff10107207 */ /* 0x000fe40006000000 */
[----:B---3--:R-:W-:Y:S02]  /*08e0*/  FSETP.GT.AND P6, PT, R13, 8.50705917302346158658e+37, PT ;  /* 0x7e8000000d00780b */ /* 0x008fe40003fc4000 */
[----:B------:R-:W-:Y:S02]  /*08f0*/  @P4 SEL R19, R23, RZ, P5 ;  /* 0x000000ff17134207 */ /* 0x000fe40002800000 */
[----:B------:R-:W-:-:S02]  /*0900*/  @P4 SEL R18, R22, RZ, P5 ;  /* 0x000000ff16124207 */ /* 0x000fc40002800000 */
[----:B------:R-:W-:Y:S02]  /*0910*/  @P4 SEL R17, R21, RZ, P5 ;  /* 0x000000ff15114207 */ /* 0x000fe40002800000 */
[----:B------:R-:W-:Y:S02]  /*0920*/  @P4 SEL R16, R20, RZ, P5 ;  /* 0x000000ff14104207 */ /* 0x000fe40002800000 */
[----:B------:R-:W-:-:S03]  /*0930*/  FSETP.GEU.AND P4, PT, R13, 1.175494350822287508e-38, PT ;  /* 0x008000000d00780b */ /* 0x000fc60003f8e000 */
[----:B------:R-:W-:Y:S01]  /*0940*/  @P6 FMUL R13, R13, 0.25 ;  /* 0x3e8000000d0d6820 */ /* 0x000fe20000400000 */
[----:B------:R-:W-:-:S09]  /*0950*/  IMAD R45, R40, -0x60000, R3 ;  /* 0xfffa0000282d7824 */ /* 0x000fd200078e0203 */
[----:B------:R-:W-:Y:S01]  /*0960*/  @!P4 FMUL R13, R13, 16777216 ;  /* 0x4b8000000d0dc820 */ /* 0x000fe20000400000 */
[----:B------:R-:W-:-:S05]  /*0970*/  IMAD R45, R40, 0x18000, R45 ;  /* 0x00018000282d7824 */ /* 0x000fca00078e022d */
[----:B------:R-:W3:Y:S01]  /*0980*/  MUFU.RCP R13, R13 ;  /* 0x0000000d000d7308 */ /* 0x000ee20000001000 */
[----:B------:R-:W-:Y:S01]  /*0990*/  SEL R27, R27, RZ, !P0 ;  /* 0x000000ff1b1b7207 */ /* 0x000fe20004000000 */
[----:B0-----:R-:W-:Y:S01]  /*09a0*/  IMAD.WIDE R22, R33, 0x4, R14 ;  /* 0x0000000421167825 */ /* 0x001fe200078e020e */
[----:B------:R-:W-:Y:S02]  /*09b0*/  SEL R24, R24, RZ, !P0 ;  /* 0x000000ff18187207 */ /* 0x000fe40004000000 */
[----:B------:R-:W-:Y:S02]  /*09c0*/  SEL R25, R25, RZ, !P0 ;  /* 0x000000ff19197207 */ /* 0x000fe40004000000 */
[----:B------:R-:W-:Y:S01]  /*09d0*/  SEL R26, R26, RZ, !P0 ;  /* 0x000000ff1a1a7207 */ /* 0x000fe20004000000 */
[----:B------:R-:W-:-:S04]  /*09e0*/  IMAD R42, R43, -0x60000, R42 ;  /* 0xfffa00002b2a7824 */ /* 0x000fc800078e022a */
[----:B------:R-:W-:Y:S02]  /*09f0*/  IMAD R43, R43, 0x18000, R42 ;  /* 0x000180002b2b7824 */ /* 0x000fe400078e022a */
[----:B------:R0:W3:Y:S01]  /*0a00*/  LDG.E.EL R42, desc[UR4][R22.64] ;  /* 0x00000004162a7981 */ /* 0x0000e2000c2e1900 */
[----:B------:R-:W-:Y:S01]  /*0a10*/  IMAD.WIDE R52, R45, 0x4, R48 ;  /* 0x000000042d347825 */ /* 0x000fe200078e0230 */
[----:B0-----:R-:W-:-:S03]  /*0a20*/  CS2R R22, SRZ ;  /* 0x0000000000167805 */ /* 0x001fc6000001ff00 */
[----:B------:R-:W-:Y:S01]  /*0a30*/  IMAD.WIDE R48, R43, 0x4, R48 ;  /* 0x000000042b307825 */ /* 0x000fe200078e0230 */
[----:B--2---:R-:W-:-:S03]  /*0a40*/  SEL R20, R31, RZ, !P1 ;  /* 0x000000ff1f147207 */ /* 0x004fc60004800000 */
[----:B------:R-:W-:-:S05]  /*0a50*/  IMAD.MOV.U32 R31, RZ, RZ, 0x3e800000 ;  /* 0x3e800000ff1f7424 */ /* 0x000fca00078e00ff */
[----:B------:R-:W-:Y:S02]  /*0a60*/  FSEL R40, R31, 1, P6 ;  /* 0x3f8000001f287808 */ /* 0x000fe40003000000 */
[----:B------:R-:W-:Y:S01]  /*0a70*/  @P0 SEL R27, R20, R19, !P1 ;  /* 0x00000013141b0207 */ /* 0x000fe20004800000 */
[----:B------:R-:W-:-:S04]  /*0a80*/  IMAD.WIDE R20, R2, 0x4, R14 ;  /* 0x0000000402147825 */ /* 0x000fc800078e020e */
[----:B------:R-:W-:Y:S01]  /*0a90*/  @!P4 FMUL R40, R40, 16777216 ;  /* 0x4b8000002828c820 */ /* 0x000fe20000400000 */
[----:B----4-:R-:W-:Y:S01]  /*0aa0*/  FADD R39, R39, 9.9999997473787516356e-06 ;  /* 0x3727c5ac27277421 */ /* 0x010fe20000000000 */
[----:B------:R0:W2:Y:S01]  /*0ab0*/  LDG.E.EL R41, desc[UR4][R20.64] ;  /* 0x0000000414297981 */ /* 0x0000a2000c2e1900 */
[----:B-----5:R-:W-:Y:S02]  /*0ac0*/  SEL R8, R8, RZ, !P3 ;  /* 0x000000ff08087207 */ /* 0x020fe40005800000 */
[----:B------:R-:W-:Y:S02]  /*0ad0*/  SEL R4, R4, RZ, !P2 ;  /* 0x000000ff04047207 */ /* 0x000fe40005000000 */
[----:B------:R-:W-:Y:S02]  /*0ae0*/  @P2 SEL R4, R8, R37, !P3 ;  /* 0x0000002508042207 */ /* 0x000fe40005800000 */
[----:B------:R-:W4:Y:S01]  /*0af0*/  MUFU.SQRT R8, R39 ;  /* 0x0000002700087308 */ /* 0x000f220000002000 */
[----:B------:R-:W-:-:S02]  /*0b00*/  VIADD R14, R2, 0xffffffe8 ;  /* 0xffffffe8020e7836 */ /* 0x000fc40000000000 */
[----:B---3--:R-:W-:Y:S01]  /*0b10*/  FMUL R40, R13, R40 ;  /* 0x000000280d287220 */ /* 0x008fe20000400000 */
[----:B------:R-:W-:Y:S02]  /*0b20*/  SEL R19, R30, RZ, !P1 ;  /* 0x000000ff1e137207 */ /* 0x000fe40004800000 */
[----:B0-----:R-:W-:Y:S02]  /*0b30*/  SEL R20, R29, RZ, !P1 ;  /* 0x000000ff1d147207 */ /* 0x001fe40004800000 */
[----:B------:R-:W-:Y:S02]  /*0b40*/  SEL R13, R28, RZ, !P1 ;  /* 0x000000ff1c0d7207 */ /* 0x000fe40004800000 */
[----:B------:R-:W-:Y:S01]  /*0b50*/  ISETP.GE.U32.AND P5, PT, R14, 0xc, PT ;  /* 0x0000000c0e00780c */ /* 0x000fe20003fa6070 */
[----:B------:R-:W-:Y:S01]  /*0b60*/  VIADD R14, R2, 0xffffffdc ;  /* 0xffffffdc020e7836 */ /* 0x000fe20000000000 */
[----:B------:R-:W-:Y:S02]  /*0b70*/  @P0 SEL R26, R19, R18, !P1 ;  /* 0x00000012131a0207 */ /* 0x000fe40004800000 */
[----:B------:R-:W-:-:S02]  /*0b80*/  @P0 SEL R25, R20, R17, !P1 ;  /* 0x0000001114190207 */ /* 0x000fc40004800000 */
[----:B------:R-:W-:Y:S02]  /*0b90*/  @P0 SEL R24, R13, R16, !P1 ;  /* 0x000000100d180207 */ /* 0x000fe40004800000 */
[----:B------:R-:W-:Y:S02]  /*0ba0*/  IADD3 R28, P0, R36, UR6, RZ ;  /* 0x00000006241c7c10 */ /* 0x000fe4000ff1e0ff */
[----:B------:R-:W-:Y:S02]  /*0bb0*/  SEL R13, R10, RZ, !P3 ;  /* 0x000000ff0a0d7207 */ /* 0x000fe40005800000 */
[----:B----4-:R-:W-:Y:S02]  /*0bc0*/  FSETP.GT.AND P6, PT, R8, 8.50705917302346158658e+37, PT ;  /* 0x7e8000000800780b */ /* 0x010fe40003fc4000 */
[----:B------:R-:W-:Y:S02]  /*0bd0*/  SEL R6, R6, RZ, !P2 ;  /* 0x000000ff06067207 */ /* 0x000fe40005000000 */
[----:B------:R-:W-:Y:S01]  /*0be0*/  IADD3.X R29, R34, UR7, RZ, P0, !PT ;  /* 0x00000007221d7c10 */ /* 0x000fe200087fe4ff */
[----:B------:R-:W-:Y:S01]  /*0bf0*/  ULDC.64 UR6, c[0x0][0x218] ;  /* 0x0000860000067ab9 */ /* 0x000fe20000000a00 */
[----:B------:R-:W-:Y:S01]  /*0c00*/  ISETP.GE.U32.AND P4, PT, R14, 0xc, PT ;  /* 0x0000000c0e00780c */ /* 0x000fe20003f86070 */
[----:B-1----:R-:W-:Y:S01]  /*0c10*/  IMAD.WIDE R14, R33, 0x4, R46 ;  /* 0x00000004210e7825 */ /* 0x002fe200078e022e */
[----:B------:R-:W-:-:S03]  /*0c20*/  @P2 SEL R6, R13, R38, !P3 ;  /* 0x000000260d062207 */ /* 0x000fc60005800000 */
[----:B------:R-:W-:Y:S01]  /*0c30*/  IMAD.WIDE R38, R2, 0x4, R46 ;  /* 0x0000000402267825 */ /* 0x000fe200078e022e */
[----:B------:R-:W-:Y:S02]  /*0c40*/  IADD3 R46, P1, R32, UR6, RZ ;  /* 0x00000006202e7c10 */ /* 0x000fe4000ff3e0ff */
[----:B------:R-:W-:Y:S02]  /*0c50*/  CS2R R16, SRZ ;  /* 0x0000000000107805 */ /* 0x000fe4000001ff00 */
[----:B------:R-:W-:Y:S02]  /*0c60*/  IADD3 R50, P0, R36, UR6, RZ ;  /* 0x0000000624327c10 */ /* 0x000fe4000ff1e0ff */
[----:B------:R-:W-:Y:S02]  /*0c70*/  CS2R R18, SRZ ;  /* 0x0000000000127805 */ /* 0x000fe4000001ff00 */
[----:B------:R-:W-:Y:S01]  /*0c80*/  IADD3.X R47, R0, UR7, RZ, P1, !PT ;  /* 0x00000007002f7c10 */ /* 0x000fe20008ffe4ff */
[----:B------:R-:W-:Y:S01]  /*0c90*/  VIADD R0, R33, 0xffffffe8 ;  /* 0xffffffe821007836 */ /* 0x000fe20000000000 */
[----:B------:R-:W0:Y:S01]  /*0ca0*/  LDC.64 R36, c[0x0][0x260] ;  /* 0x00009800ff247b82 */ /* 0x000e220000000a00 */
[C---:B------:R-:W-:Y:S01]  /*0cb0*/  FSETP.GEU.AND P1, PT, R8.reuse, 1.175494350822287508e-38, PT ;  /* 0x008000000800780b */ /* 0x040fe20003f2e000 */
[----:B------:R-:W-:Y:S01]  /*0cc0*/  @P6 FMUL R8, R8, 0.25 ;  /* 0x3e80000008086820 */ /* 0x000fe20000400000 */
[----:B------:R-:W-:Y:S01]  /*0cd0*/  FSEL R10, R31, 1, P6 ;  /* 0x3f8000001f0a7808 */ /* 0x000fe20003000000 */
[----:B------:R1:W3:Y:S01]  /*0ce0*/  LDG.E.EL R44, desc[UR4][R14.64] ;  /* 0x000000040e2c7981 */ /* 0x0002e2000c2e1900 */
[----:B------:R-:W-:-:S02]  /*0cf0*/  SEL R9, R9, RZ, !P3 ;  /* 0x000000ff09097207 */ /* 0x000fc40005800000 */
[----:B------:R-:W-:Y:S01]  /*0d00*/  ISETP.GE.U32.AND P6, PT, R0, 0xc, PT ;  /* 0x0000000c0000780c */ /* 0x000fe20003fc6070 */
[----:B------:R4:W5:Y:S01]  /*0d10*/  @!P4 LDG.E.128 R16, desc[UR4][R28.64+-0x90000] ;  /* 0xf70000041c10c981 */ /* 0x000962000c1e1d00 */
[----:B------:R-:W-:Y:S02]  /*0d20*/  IADD3.X R51, R34, UR7, RZ, P0, !PT ;  /* 0x0000000722337c10 */ /* 0x000fe400087fe4ff */
[----:B------:R-:W-:Y:S02]  /*0d30*/  SEL R5, R5, RZ, !P2 ;  /* 0x000000ff05057207 */ /* 0x000fe40005000000 */
[----:B------:R-:W-:Y:S02]  /*0d40*/  ISETP.GE.AND P0, PT, R33, 0x18, PT ;  /* 0x000000182100780c */ /* 0x000fe40003f06270 */
[----:B-1----:R-:W-:Y:S02]  /*0d50*/  CS2R R14, SRZ ;  /* 0x00000000000e7805 */ /* 0x002fe4000001ff00 */
[----:B------:R-:W-:-:S02]  /*0d60*/  @P2 SEL R5, R9, R12, !P3 ;  /* 0x0000000c09052207 */ /* 0x000fc40005800000 */
[----:B------:R-:W-:Y:S02]  /*0d70*/  CS2R R12, SRZ ;  /* 0x00000000000c7805 */ /* 0x000fe4000001ff00 */
[----:B------:R-:W-:Y:S02]  /*0d80*/  CS2R R30, SRZ ;  /* 0x00000000001e7805 */ /* 0x000fe4000001ff00 */
[----:B----4-:R-:W-:Y:S02]  /*0d90*/  CS2R R28, SRZ ;  /* 0x00000000001c7805 */ /* 0x010fe4000001ff00 */
[----:B------:R-:W-:Y:S01]  /*0da0*/  CS2R R20, SRZ ;  /* 0x0000000000147805 */ /* 0x000fe2000001ff00 */
[----:B------:R-:W-:Y:S01]  /*0db0*/  @!P1 FMUL R8, R8, 16777216 ;  /* 0x4b80000008089820 */ /* 0x000fe20000400000 */
[----:B------:R-:W-:Y:S01]  /*0dc0*/  @!P1 FMUL R10, R10, 16777216 ;  /* 0x4b8000000a0a9820 */ /* 0x000fe20000400000 */
[----:B------:R1:W4:Y:S01]  /*0dd0*/  @!P5 LDG.E.128 R12, desc[UR4][R50.64+-0x60000] ;  /* 0xfa000004320cd981 */ /* 0x000322000c1e1d00 */
[----:B------:R-:W-:-:S03]  /*0de0*/  ISETP.GE.AND P1, PT, R2, 0x18, PT ;  /* 0x000000180200780c */ /* 0x000fc60003f26270 */
[----:B------:R-:W2:Y:S04]  /*0df0*/  @!P6 LDG.E.128 R28, desc[UR4][R46.64+-0x60000] ;  /* 0xfa0000042e1ce981 */ /* 0x000ea8000c1e1d00 */
[----:B------:R-:W2:Y:S01]  /*0e00*/  @!P0 LDG.E.128 R20, desc[UR4][R52.64] ;  /* 0x0000000434148981 */ /* 0x000ea2000c1e1d00 */
[----:B0-----:R-:W-:-:S03]  /*0e10*/  IMAD.WIDE R32, R33, 0x4, R36 ;  /* 0x0000000421207825 */ /* 0x001fc600078e0224 */
[----:B------:R0:W3:Y:S01]  /*0e20*/  LDG.E.EL R9, desc[UR4][R38.64] ;  /* 0x0000000426097981 */ /* 0x0000e2000c2e1900 */
[----:B-1----:R-:W-:Y:S01]  /*0e30*/  IMAD.WIDE R50, R2, 0x4, R36 ;  /* 0x0000000402327825 */ /* 0x002fe200078e0224 */
[----:B------:R-:W-:Y:S02]  /*0e40*/  CS2R R36, SRZ ;  /* 0x0000000000247805 */ /* 0x000fe4000001ff00 */
[----:B------:R1:W3:Y:S04]  /*0e50*/  LDG.E.EL R33, desc[UR4][R32.64] ;  /* 0x0000000420217981 */ /* 0x0002e8000c2e1900 */
[----:B------:R-:W3:Y:S01]  /*0e60*/  LDG.E.EL R0, desc[UR4][R50.64] ;  /* 0x0000000432007981 */ /* 0x000ee2000c2e1900 */
[----:B0-----:R-:W-:-:S06]  /*0e70*/  CS2R R38, SRZ ;  /* 0x0000000000267805 */ /* 0x001fcc000001ff00 */
[----:B------:R-:W3:Y:S01]  /*0e80*/  @!P1 LDG.E.128 R36, desc[UR4][R48.64] ;  /* 0x0000000430249981 */ /* 0x000ee2000c1e1d00 */
[----:B------:R-:W-:Y:S02]  /*0e90*/  SEL R2, R11, RZ, !P3 ;  /* 0x000000ff0b027207 */ /* 0x000fe40005800000 */
[----:B------:R-:W-:Y:S02]  /*0ea0*/  SEL R7, R7, RZ, !P2 ;  /* 0x000000ff07077207 */ /* 0x000fe40005000000 */
[----:B------:R-:W-:Y:S01]  /*0eb0*/  @P2 SEL R7, R2, R35, !P3 ;  /* 0x0000002302072207 */ /* 0x000fe20005800000 */
[----:B------:R-:W0:Y:S02]  /*0ec0*/  MUFU.RCP R43, R8 ;  /* 0x00000008002b7308 */ /* 0x000e240000001000 */
[----:B0-----:R-:W-:Y:S01]  /*0ed0*/  FMUL R10, R43, R10 ;  /* 0x0000000a2b0a7220 */ /* 0x001fe20000400000 */
[----:B-----5:R-:W-:Y:S02]  /*0ee0*/  SEL R2, R17, RZ, !P4 ;  /* 0x000000ff11027207 */ /* 0x020fe40006000000 */
[----:B------:R-:W-:-:S02]  /*0ef0*/  SEL R11, R18, RZ, !P4 ;  /* 0x000000ff120b7207 */ /* 0x000fc40006000000 */
[----:B-1----:R-:W-:Y:S02]  /*0f00*/  SEL R32, R19, RZ, !P4 ;  /* 0x000000ff13207207 */ /* 0x002fe40006000000 */
[----:B----4-:R-:W-:Y:S02]  /*0f10*/  SEL R13, R13, RZ, !P5 ;  /* 0x000000ff0d0d7207 */ /* 0x010fe40006800000 */
[----:B------:R-:W-:Y:S02]  /*0f20*/  SEL R14, R14, RZ, !P5 ;  /* 0x000000ff0e0e7207 */ /* 0x000fe40006800000 */
[----:B------:R-:W-:Y:S02]  /*0f30*/  @P5 SEL R13, R2, R25, !P4 ;  /* 0x00000019020d5207 */ /* 0x000fe40006000000 */
[----:B------:R-:W-:Y:S02]  /*0f40*/  @P5 SEL R14, R11, R26, !P4 ;  /* 0x0000001a0b0e5207 */ /* 0x000fe40006000000 */
[----:B--2---:R-:W-:-:S02]  /*0f50*/  SEL R2, R29, RZ, !P6 ;  /* 0x000000ff1d027207 */ /* 0x004fc40007000000 */
[----:B------:R-:W-:Y:S02]  /*0f60*/  SEL R17, R30, RZ, !P6 ;  /* 0x000000ff1e117207 */ /* 0x000fe40007000000 */
[----:B------:R-:W-:Y:S02]  /*0f70*/  SEL R8, R31, RZ, !P6 ;  /* 0x000000ff1f087207 */ /* 0x000fe40007000000 */
[----:B------:R-:W-:Y:S02]  /*0f80*/  SEL R11, R28, RZ, !P6 ;  /* 0x000000ff1c0b7207 */ /* 0x000fe40007000000 */
[----:B------:R-:W-:Y:S02]  /*0f90*/  SEL R21, R21, RZ, !P0 ;  /* 0x000000ff15157207 */ /* 0x000fe40004000000 */
[----:B------:R-:W-:Y:S02]  /*0fa0*/  SEL R23, R23, RZ, !P0 ;  /* 0x000000ff17177207 */ /* 0x000fe40004000000 */
[----:B------:R-:W-:-:S02]  /*0fb0*/  SEL R22, R22, RZ, !P0 ;  /* 0x000000ff16167207 */ /* 0x000fc40004000000 */
[----:B------:R-:W-:Y:S02]  /*0fc0*/  SEL R20, R20, RZ, !P0 ;  /* 0x000000ff14147207 */ /* 0x000fe40004000000 */
[----:B------:R-:W-:Y:S02]  /*0fd0*/  @P0 SEL R21, R2, R5, !P6 ;  /* 0x0000000502150207 */ /* 0x000fe40007000000 */
[----:B------:R-:W-:Y:S02]  /*0fe0*/  @P0 SEL R23, R8, R7, !P6 ;  /* 0x0000000708170207 */ /* 0x000fe40007000000 */
[----:B------:R-:W-:Y:S02]  /*0ff0*/  @P0 SEL R22, R17, R6, !P6 ;  /* 0x0000000611160207 */ /* 0x000fe40007000000 */
[----:B------:R-:W-:Y:S01]  /*1000*/  @P0 SEL R20, R11, R4, !P6 ;  /* 0x000000040b140207 */ /* 0x000fe20007000000 */
[----:B------:R-:W-:Y:S01]  /*1010*/  FADD R7, -R42, R21 ;  /* 0x000000152a077221 */ /* 0x000fe20000000100 */
[----:B------:R-:W-:Y:S01]  /*1020*/  SEL R19, R16, RZ, !P4 ;  /* 0x000000ff10137207 */ /* 0x000fe20006000000 */
[C---:B------:R-:W-:Y:S01]  /*1030*/  FADD R17, -R42.reuse, R23 ;  /* 0x000000172a117221 */ /* 0x040fe20000000100 */
[C---:B------:R-:W-:Y:S01]  /*1040*/  FADD R11, -R42.reuse, R22 ;  /* 0x000000162a0b7221 */ /* 0x040fe20000000100 */
[----:B------:R-:W-:Y:S01]  /*1050*/  FADD R5, -R42, R20 ;  /* 0x000000142a057221 */ /* 0x000fe20000000100 */
[----:B------:R-:W-:Y:S01]  /*1060*/  SEL R12, R12, RZ, !P5 ;  /* 0x000000ff0c0c7207 */ /* 0x000fe20006800000 */
[C---:B------:R-:W-:Y:S01]  /*1070*/  FMUL R2, R40.reuse, R17 ;  /* 0x0000001128027220 */ /* 0x040fe20000400000 */
[----:B------:R-:W-:Y:S01]  /*1080*/  @P5 SEL R12, R19, R24, !P4 ;  /* 0x00000018130c5207 */ /* 0x000fe20006000000 */
[C---:B------:R-:W-:Y:S01]  /*1090*/  FMUL R24, R40.reuse, R7 ;  /* 0x0000000728187220 */ /* 0x040fe20000400000 */
[C---:B------:R-:W-:Y:S01]  /*10a0*/  FMUL R8, R40.reuse, R11 ;  /* 0x0000000b28087220 */ /* 0x040fe20000400000 */
[----:B------:R-:W-:Y:S01]  /*10b0*/  FMUL R40, R40, R5 ;  /* 0x0000000528287220 */ /* 0x000fe20000400000 */
[----:B---3--:R-:W-:Y:S01]  /*10c0*/  SEL R5, R36, RZ, !P1 ;  /* 0x000000ff24057207 */ /* 0x008fe20004800000 */
[----:B------:R-:W0:Y:S01]  /*10d0*/  LDC.64 R18, c[0x0][0x268] ;  /* 0x00009a00ff127b82 */ /* 0x000e220000000a00 */
[----:B------:R-:W-:-:S02]  /*10e0*/  SEL R6, R37, RZ, !P1 ;  /* 0x000000ff25067207 */ /* 0x000fc40004800000 */
[----:B------:R-:W-:Y:S02]  /*10f0*/  SEL R15, R15, RZ, !P5 ;  /* 0x000000ff0f0f7207 */ /* 0x000fe40006800000 */
[----:B------:R-:W-:Y:S02]  /*1100*/  SEL R7, R38, RZ, !P1 ;  /* 0x000000ff26077207 */ /* 0x000fe40004800000 */
[----:B------:R-:W-:Y:S01]  /*1110*/  @P5 SEL R15, R32, R27, !P4 ;  /* 0x0000001b200f5207 */ /* 0x000fe20006000000 */
[----:B------:R-:W1:Y:S01]  /*1120*/  LDC.64 R16, c[0x0][0x270] ;  /* 0x00009c00ff107b82 */ /* 0x000e620000000a00 */
[----:B------:R-:W-:Y:S02]  /*1130*/  SEL R26, R39, RZ, !P1 ;  /* 0x000000ff271a7207 */ /* 0x000fe40004800000 */
[----:B------:R-:W-:Y:S02]  /*1140*/  SEL R4, R5, R12, !P1 ;  /* 0x0000000c05047207 */ /* 0x000fe40004800000 */
[----:B------:R-:W-:-:S02]  /*1150*/  SEL R5, R6, R13, !P1 ;  /* 0x0000000d06057207 */ /* 0x000fc40004800000 */
[----:B------:R-:W-:Y:S02]  /*1160*/  SEL R6, R7, R14, !P1 ;  /* 0x0000000e07067207 */ /* 0x000fe40004800000 */
[----:B------:R-:W-:Y:S01]  /*1170*/  SEL R7, R26, R15, !P1 ;  /* 0x0000000f1a077207 */ /* 0x000fe20004800000 */
[C---:B------:R-:W-:Y:S01]  /*1180*/  FADD R13, -R41.reuse, R5 ;  /* 0x00000005290d7221 */ /* 0x040fe20000000100 */
[C---:B------:R-:W-:Y:S01]  /*1190*/  FADD R11, -R41.reuse, R4 ;  /* 0x00000004290b7221 */ /* 0x040fe20000000100 */
[C---:B------:R-:W-:Y:S02]  /*11a0*/  FADD R15, -R41.reuse, R6 ;  /* 0x00000006290f7221 */ /* 0x040fe40000000100 */
[----:B------:R-:W-:Y:S01]  /*11b0*/  FADD R41, -R41, R7 ;  /* 0x0000000729297221 */ /* 0x000fe20000000100 */
[C-C-:B------:R-:W-:Y:S01]  /*11c0*/  FFMA R8, R44.reuse, R8, R33.reuse ;  /* 0x000000082c087223 */ /* 0x140fe20000000021 */
[C-C-:B------:R-:W-:Y:S01]  /*11d0*/  FFMA R24, R44.reuse, R24, R33.reuse ;  /* 0x000000182c187223 */ /* 0x140fe20000000021 */
[C-C-:B------:R-:W-:Y:S01]  /*11e0*/  FFMA R40, R44.reuse, R40, R33.reuse ;  /* 0x000000282c287223 */ /* 0x140fe20000000021 */
[----:B------:R-:W-:Y:S01]  /*11f0*/  FFMA R2, R44, R2, R33 ;  /* 0x000000022c027223 */ /* 0x000fe20000000021 */
[C---:B------:R-:W-:Y:S01]  /*1200*/  FMUL R13, R10.reuse, R13 ;  /* 0x0000000d0a0d7220 */ /* 0x040fe20000400000 */
[C---:B------:R-:W-:Y:S01]  /*1210*/  FMUL R11, R10.reuse, R11 ;  /* 0x0000000b0a0b7220 */ /* 0x040fe20000400000 */
[C---:B------:R-:W-:Y:S01]  /*1220*/  FMUL R15, R10.reuse, R15 ;  /* 0x0000000f0a0f7220 */ /* 0x040fe20000400000 */
[----:B------:R-:W-:Y:S01]  /*1230*/  FMUL R41, R10, R41 ;  /* 0x000000290a297220 */ /* 0x000fe20000400000 */
[----:B------:R-:W-:Y:S01]  /*1240*/  FSETP.GEU.AND P1, PT, R8, RZ, PT ;  /* 0x000000ff0800720b */ /* 0x000fe20003f2e000 */
[C-C-:B------:R-:W-:Y:S01]  /*1250*/  FFMA R13, R9.reuse, R13, R0.reuse ;  /* 0x0000000d090d7223 */ /* 0x140fe20000000000 */
[C-C-:B------:R-:W-:Y:S01]  /*1260*/  FFMA R12, R9.reuse, R11, R0.reuse ;  /* 0x0000000b090c7223 */ /* 0x140fe20000000000 */
[C-C-:B------:R-:W-:Y:S01]  /*1270*/  FFMA R15, R9.reuse, R15, R0.reuse ;  /* 0x0000000f090f7223 */ /* 0x140fe20000000000 */
[----:B------:R-:W-:Y:S01]  /*1280*/  FFMA R41, R9, R41, R0 ;  /* 0x0000002909297223 */ /* 0x000fe20000000000 */
[----:B------:R-:W-:-:S02]  /*1290*/  FSETP.GEU.AND P0, PT, R2, RZ, PT ;  /* 0x000000ff0200720b */ /* 0x000fc40003f0e000 */
[----:B------:R-:W-:Y:S02]  /*12a0*/  FSETP.GEU.AND P2, PT, R24, RZ, PT ;  /* 0x000000ff1800720b */ /* 0x000fe40003f4e000 */
[----:B------:R-:W-:Y:S02]  /*12b0*/  FSETP.GEU.AND P3, PT, R40, RZ, PT ;  /* 0x000000ff2800720b */ /* 0x000fe40003f6e000 */
[----:B------:R-:W-:Y:S02]  /*12c0*/  SEL R10, R8, RZ, P1 ;  /* 0x000000ff080a7207 */ /* 0x000fe40000800000 */
[----:B------:R-:W-:Y:S02]  /*12d0*/  SEL R11, R2, RZ, P0 ;  /* 0x000000ff020b7207 */ /* 0x000fe40000000000 */
[----:B------:R-:W-:Y:S02]  /*12e0*/  SEL R9, R24, RZ, P2 ;  /* 0x000000ff18097207 */ /* 0x000fe40001000000 */
[----:B------:R-:W-:-:S02]  /*12f0*/  SEL R8, R40, RZ, P3 ;  /* 0x000000ff28087207 */ /* 0x000fc40001800000 */
[----:B------:R-:W-:Y:S02]  /*1300*/  FSETP.GEU.AND P0, PT, R41, RZ, PT ;  /* 0x000000ff2900720b */ /* 0x000fe40003f0e000 */
[----:B------:R-:W-:Y:S02]  /*1310*/  FSETP.GEU.AND P1, PT, R15, RZ, PT ;  /* 0x000000ff0f00720b */ /* 0x000fe40003f2e000 */
[----:B------:R-:W-:Y:S02]  /*1320*/  FSETP.GEU.AND P2, PT, R13, RZ, PT ;  /* 0x000000ff0d00720b */ /* 0x000fe40003f4e000 */
[----:B------:R-:W-:Y:S01]  /*1330*/  FSETP.GEU.AND P3, PT, R12, RZ, PT ;  /* 0x000000ff0c00720b */ /* 0x000fe20003f6e000 */
[----:B0-----:R-:W-:Y:S01]  /*1340*/  IMAD.WIDE R18, R3, 0x4, R18 ;  /* 0x0000000403127825 */ /* 0x001fe200078e0212 */
[----:B------:R-:W-:Y:S02]  /*1350*/  SEL R27, R41, RZ, P0 ;  /* 0x000000ff291b7207 */ /* 0x000fe40000000000 */
[----:B------:R-:W-:Y:S01]  /*1360*/  SEL R26, R15, RZ, P1 ;  /* 0x000000ff0f1a7207 */ /* 0x000fe20000800000 */
[----:B-1----:R-:W-:Y:S01]  /*1370*/  IMAD.WIDE R16, R3, 0x4, R16 ;  /* 0x0000000403107825 */ /* 0x002fe200078e0210 */
[----:B------:R-:W-:-:S02]  /*1380*/  SEL R25, R13, RZ, P2 ;  /* 0x000000ff0d197207 */ /* 0x000fc40001000000 */
[----:B------:R-:W-:Y:S01]  /*1390*/  SEL R24, R12, RZ, P3 ;  /* 0x000000ff0c187207 */ /* 0x000fe20001800000 */
[----:B------:R-:W-:Y:S04]  /*13a0*/  STG.E.128 desc[UR4][R18.64], R20 ;  /* 0x0000001412007986 */ /* 0x000fe8000c101d04 */
[----:B------:R-:W-:Y:S04]  /*13b0*/  STG.E.128 desc[UR4][R18.64+0x800], R4 ;  /* 0x0008000412007986 */ /* 0x000fe8000c101d04 */
[----:B------:R-:W-:Y:S04]  /*13c0*/  STG.E.128 desc[UR4][R16.64], R8 ;  /* 0x0000000810007986 */ /* 0x000fe8000c101d04 */
[----:B------:R-:W-:Y:S01]  /*13d0*/  STG.E.128 desc[UR4][R16.64+0x800], R24 ;  /* 0x0008001810007986 */ /* 0x000fe2000c101d04 */
[----:B------:R-:W-:Y:S05]  /*13e0*/  EXIT ;  /* 0x000000000000794d */ /* 0x000fea0003800000 */
.L_x_0:
[----:B------:R-:W-:-:S00]  /*13f0*/  BRA `(.L_x_0) ;  /* 0xfffffffc00fc7947 */ /* 0x000fc0000383ffff */
[----:B------:R-:W-:-:S00]  /*1400*/  NOP ;  /* 0x0000000000007918 */ /* 0x000fc00000000000 */
[----:B------:R-:W-:-:S00]  /*1410*/  NOP ;  /* 0x0000000000007918 */ /* 0x000fc00000000000 */
[----:B------:R-:W-:-:S00]  /*1420*/  NOP ;  /* 0x0000000000007918 */ /* 0x000fc00000000000 */
[----:B------:R-:W-:-:S00]  /*1430*/  NOP ;  /* 0x0000000000007918 */ /* 0x000fc00000000000 */
[----:B------:R-:W-:-:S00]  /*1440*/  NOP ;  /* 0x0000000000007918 */ /* 0x000fc00000000000 */
[----:B------:R-:W-:-:S00]  /*1450*/  NOP ;  /* 0x0000000000007918 */ /* 0x000fc00000000000 */
[----:B------:R-:W-:-:S00]  /*1460*/  NOP ;  /* 0x0000000000007918 */ /* 0x000fc00000000000 */
[----:B------:R-:W-:-:S00]  /*1470*/  NOP ;  /* 0x0000000000007918 */ /* 0x000fc00000000000 */
.L_x_1:


//--------------------- .nv.global.init           --------------------------
	.section	.nv.global.init,"aw",@progbits
.nv.global.init:
	.type		_$_str,@object
	.size		_$_str,(_$_str_$_2 - _$_str)
_$_str:
        /*0000*/ 	.byte	0x5f, 0x5f, 0x43, 0x55, 0x44, 0x41, 0x5f, 0x46, 0x54, 0x5a, 0x00
	.type		_$_str_$_2,@object
	.size		_$_str_$_2,(.L_1 - _$_str_$_2)
_$_str_$_2:
        /*000b*/ 	.byte	0x5f, 0x5f, 0x43, 0x55, 0x44, 0x41, 0x5f, 0x50, 0x52, 0x45, 0x43, 0x5f, 0x53, 0x51, 0x52, 0x54
        /*001b*/ 	.byte	0x00
.L_1:


//--------------------- .nv.constant0.triton_poi_fused__native_batch_norm_legit_no_training_cat_relu_7 --------------------------
	.section	.nv.constant0.triton_poi_fused__native_batch_norm_legit_no_training_cat_relu_7,"a",@progbits
	.sectionflags	@""
	.align	4
.nv.constant0.triton_poi_fused__native_batch_norm_legit_no_training_cat_relu_7:
	.zero		636
